//
// Generated by NVIDIA NVVM Compiler
//
// Compiler Build ID: CL-36424714
// Cuda compilation tools, release 13.0, V13.0.88
// Based on NVVM 20.0.0
//

.version 9.0
.target sm_100
.address_size 64

	// .globl	_Z17compute_histogramPcPii

.visible .entry _Z17compute_histogramPcPii(
	.param .u64 .ptr .align 1 _Z17compute_histogramPcPii_param_0,
	.param .u64 .ptr .align 1 _Z17compute_histogramPcPii_param_1,
	.param .u32 _Z17compute_histogramPcPii_param_2
)
{
	.reg .pred 	%p<3>;
	.reg .b16 	%rs<4>;
	.reg .b32 	%r<7>;
	.reg .b64 	%rd<10>;

	ld.param.u64 	%rd1, [_Z17compute_histogramPcPii_param_0];
	ld.param.u64 	%rd2, [_Z17compute_histogramPcPii_param_1];
	ld.param.u32 	%r2, [_Z17compute_histogramPcPii_param_2];
	mov.u32 	%r3, %tid.x;
	mov.u32 	%r4, %ctaid.x;
	mov.u32 	%r5, %ntid.x;
	mad.lo.s32 	%r1, %r4, %r5, %r3;
	setp.ge.s32 	%p1, %r1, %r2;
	@%p1 bra 	$L__BB0_3;
	cvta.to.global.u64 	%rd3, %rd1;
	cvt.s64.s32 	%rd4, %r1;
	add.s64 	%rd5, %rd3, %rd4;
	ld.global.u8 	%rs2, [%rd5];
	add.s16 	%rs1, %rs2, -97;
	and.b16  	%rs3, %rs1, 255;
	setp.gt.u16 	%p2, %rs3, 25;
	@%p2 bra 	$L__BB0_3;
	cvt.u64.u16 	%rd6, %rs1;
	and.b64  	%rd7, %rd6, 252;
	cvta.to.global.u64 	%rd8, %rd2;
	add.s64 	%rd9, %rd8, %rd7;
	atom.global.add.u32 	%r6, [%rd9], 1;
$L__BB0_3:
	ret;

}


// ===== COMPILED SASS (sm_100) =====

	.target	sm_100

	.elftype	@"ET_EXEC"


//--------------------- .note.nv.tkinfo           --------------------------
	.section	.note.nv.tkinfo,"",@"SHT_NOTE"
	.sectionflags	@"SHF_NOTE_NV_TKINFO"
	.tkinfo
        /*0018*/ 	.word	0x00000002
        /*0030*/ 	.string	""
        /*0030*/ 	.string	"ptxas"
        /*0030*/ 	.string	"Cuda compilation tools, release 13.0, V13.0.88"
        /*0030*/ 	.string	"Build cuda_13.0.r13.0/compiler.36424714_0"
        /*0030*/ 	.string	"-arch sm_100 -m 64 "



//--------------------- .note.nv.cuinfo           --------------------------
	.section	.note.nv.cuinfo,"",@"SHT_NOTE"
	.sectionflags	@"SHF_NOTE_NV_CUINFO"
        /*0018*/ 	.short	0x0002
        /*001a*/ 	.short	0x0064
        /*001c*/ 	.short	0x0082
	.zero		2


//--------------------- .nv.info                  --------------------------
	.section	.nv.info,"",@"SHT_CUDA_INFO"
	.align	4


	//----- nvinfo : EIATTR_REGCOUNT
	.align		4
        /*0000*/ 	.byte	0x04, 0x2f
        /*0002*/ 	.short	(.L_1 - .L_0)
	.align		4
.L_0:
        /*0004*/ 	.word	index@(_Z17compute_histogramPcPii)
        /*0008*/ 	.word	0x00000008


	//----- nvinfo : EIATTR_FRAME_SIZE
	.align		4
.L_1:
        /*000c*/ 	.byte	0x04, 0x11
        /*000e*/ 	.short	(.L_3 - .L_2)
	.align		4
.L_2:
        /*0010*/ 	.word	index@(_Z17compute_histogramPcPii)
        /*0014*/ 	.word	0x00000000


	//----- nvinfo : EIATTR_MIN_STACK_SIZE
	.align		4
.L_3:
        /*0018*/ 	.byte	0x04, 0x12
        /*001a*/ 	.short	(.L_5 - .L_4)
	.align		4
.L_4:
        /*001c*/ 	.word	index@(_Z17compute_histogramPcPii)
        /*0020*/ 	.word	0x00000000
.L_5:


//--------------------- .nv.compat                --------------------------
	.section	.nv.compat,"",@"SHT_CUDA_COMPAT_INFO"
	.align	4
        /*0000*/ 	.byte	0x02, 0x09, 0x00, 0x00, 0x02, 0x02, 0x01, 0x00, 0x02, 0x05, 0x05, 0x00, 0x03, 0x07, 0x01, 0x01
        /*0010*/ 	.byte	0x02, 0x03, 0x00, 0x00, 0x02, 0x06, 0x01, 0x00, 0x04, 0x0b, 0x08, 0x00, 0x09, 0x00, 0x00, 0x00
        /*0020*/ 	.byte	0x00, 0x00, 0x00, 0x00


//--------------------- .nv.info._Z17compute_histogramPcPii --------------------------
	.section	.nv.info._Z17compute_histogramPcPii,"",@"SHT_CUDA_INFO"
	.sectionflags	@""
	.align	4


	//----- nvinfo : EIATTR_CUDA_API_VERSION
	.align		4
        /*0000*/ 	.byte	0x04, 0x37
        /*0002*/ 	.short	(.L_7 - .L_6)
.L_6:
        /*0004*/ 	.word	0x00000082


	//----- nvinfo : EIATTR_KPARAM_INFO
	.align		4
.L_7:
        /*0008*/ 	.byte	0x04, 0x17
        /*000a*/ 	.short	(.L_9 - .L_8)
.L_8:
        /*000c*/ 	.word	0x00000000
        /*0010*/ 	.short	0x0002
        /*0012*/ 	.short	0x0010
        /*0014*/ 	.byte	0x00, 0xf0, 0x11, 0x00


	//----- nvinfo : EIATTR_KPARAM_INFO
	.align		4
.L_9:
        /*0018*/ 	.byte	0x04, 0x17
        /*001a*/ 	.short	(.L_11 - .L_10)
.L_10:
        /*001c*/ 	.word	0x00000000
        /*0020*/ 	.short	0x0001
        /*0022*/ 	.short	0x0008
        /*0024*/ 	.byte	0x00, 0xf5, 0x21, 0x00


	//----- nvinfo : EIATTR_KPARAM_INFO
	.align		4
.L_11:
        /*0028*/ 	.byte	0x04, 0x17
        /*002a*/ 	.short	(.L_13 - .L_12)
.L_12:
        /*002c*/ 	.word	0x00000000
        /*0030*/ 	.short	0x0000
        /*0032*/ 	.short	0x0000
        /*0034*/ 	.byte	0x00, 0xf5, 0x21, 0x00


	//----- nvinfo : EIATTR_SPARSE_MMA_MASK
	.align		4
.L_13:
        /*0038*/ 	.byte	0x03, 0x50
        /*003a*/ 	.short	0x0000


	//----- nvinfo : EIATTR_MAXREG_COUNT
	.align		4
        /*003c*/ 	.byte	0x03, 0x1b
        /*003e*/ 	.short	0x00ff


	//----- nvinfo : EIATTR_MERCURY_ISA_VERSION
	.align		4
        /*0040*/ 	.byte	0x03, 0x5f
        /*0042*/ 	.short	0x0101


	//----- nvinfo : EIATTR_VRC_CTA_INIT_COUNT
	.align		4
        /*0044*/ 	.byte	0x02, 0x4a
	.zero		1
	.zero		1


	//----- nvinfo : EIATTR_EXIT_INSTR_OFFSETS
	.align		4
        /*0048*/ 	.byte	0x04, 0x1c
        /*004a*/ 	.short	(.L_15 - .L_14)


	//   ....[0]....
.L_14:
        /*004c*/ 	.word	0x00000070


	//   ....[1]....
        /*0050*/ 	.word	0x00000100


	//   ....[2]....
        /*0054*/ 	.word	0x00000170


	//----- nvinfo : EIATTR_CBANK_PARAM_SIZE
	.align		4
.L_15:
        /*0058*/ 	.byte	0x03, 0x19
        /*005a*/ 	.short	0x0014


	//----- nvinfo : EIATTR_PARAM_CBANK
	.align		4
        /*005c*/ 	.byte	0x04, 0x0a
        /*005e*/ 	.short	(.L_17 - .L_16)
	.align		4
.L_16:
        /*0060*/ 	.word	index@(.nv.constant0._Z17compute_histogramPcPii)
        /*0064*/ 	.short	0x0380
        /*0066*/ 	.short	0x0014


	//----- nvinfo : EIATTR_SW_WAR
	.align		4
.L_17:
        /*0068*/ 	.byte	0x04, 0x36
        /*006a*/ 	.short	(.L_19 - .L_18)
.L_18:
        /*006c*/ 	.word	0x00000008
.L_19:


//--------------------- .nv.callgraph             --------------------------
	.section	.nv.callgraph,"",@"SHT_CUDA_CALLGRAPH"
	.align	4
	.sectionentsize	8
	.align		4
        /*0000*/ 	.word	0x00000000
	.align		4
        /*0004*/ 	.word	0xffffffff
	.align		4
        /*0008*/ 	.word	0x00000000
	.align		4
        /*000c*/ 	.word	0xfffffffe
	.align		4
        /*0010*/ 	.word	0x00000000
	.align		4
        /*0014*/ 	.word	0xfffffffd
	.align		4
        /*0018*/ 	.word	0x00000000
	.align		4
        /*001c*/ 	.word	0xfffffffc


//--------------------- .text._Z17compute_histogramPcPii --------------------------
	.section	.text._Z17compute_histogramPcPii,"ax",@progbits
	.align	128
        .global         _Z17compute_histogramPcPii
        .type           _Z17compute_histogramPcPii,@function
        .size           _Z17compute_histogramPcPii,(.L_x_1 - _Z17compute_histogramPcPii)
        .other          _Z17compute_histogramPcPii,@"STO_CUDA_ENTRY STV_DEFAULT"
_Z17compute_histogramPcPii:
.text._Z17compute_histogramPcPii:
[----:B------:R-:W-:Y:S01]  /*0000*/  LDC R1, c[0x0][0x37c] ;  /* 0x0000df00ff017b82 */ /* 0x000fe20000000800 */
[----:B------:R-:W0:Y:S07]  /*0010*/  S2R R0, SR_TID.X ;  /* 0x0000000000007919 */ /* 0x000e2e0000002100 */
[----:B------:R-:W0:Y:S01]  /*0020*/  S2UR UR4, SR_CTAID.X ;  /* 0x00000000000479c3 */ /* 0x000e220000002500 */
[----:B------:R-:W1:Y:S07]  /*0030*/  LDCU UR5, c[0x0][0x390] ;  /* 0x00007200ff0577ac */ /* 0x000e6e0008000800 */
[----:B------:R-:W0:Y:S02]  /*0040*/  LDC R3, c[0x0][0x360] ;  /* 0x0000d800ff037b82 */ /* 0x000e240000000800 */
[----:B0-----:R-:W-:-:S05]  /*0050*/  IMAD R0, R3, UR4, R0 ;  /* 0x0000000403007c24 */ /* 0x001fca000f8e0200 */
[----:B-1----:R-:W-:-:S13]  /*0060*/  ISETP.GE.AND P0, PT, R0, UR5, PT ;  /* 0x0000000500007c0c */ /* 0x002fda000bf06270 */
[----:B------:R-:W-:Y:S05]  /*0070*/  @P0 EXIT ;  /* 0x000000000000094d */ /* 0x000fea0003800000 */
[----:B------:R-:W0:Y:S01]  /*0080*/  LDCU.64 UR6, c[0x0][0x380] ;  /* 0x00007000ff0677ac */ /* 0x000e220008000a00 */
[----:B------:R-:W1:Y:S01]  /*0090*/  LDCU.64 UR4, c[0x0][0x358] ;  /* 0x00006b00ff0477ac */ /* 0x000e620008000a00 */
[----:B0-----:R-:W-:-:S04]  /*00a0*/  IADD3 R2, P0, PT, R0, UR6, RZ ;  /* 0x0000000600027c10 */ /* 0x001fc8000ff1e0ff */
[----:B------:R-:W-:-:S05]  /*00b0*/  LEA.HI.X.SX32 R3, R0, UR7, 0x1, P0 ;  /* 0x0000000700037c11 */ /* 0x000fca00080f0eff */
[----:B-1----:R-:W2:Y:S02]  /*00c0*/  LDG.E.U8 R2, desc[UR4][R2.64] ;  /* 0x0000000402027981 */ /* 0x002ea4000c1e1100 */
[----:B--2---:R-:W-:-:S05]  /*00d0*/  VIADD R0, R2, 0xffffff9f ;  /* 0xffffff9f02007836 */ /* 0x004fca0000000000 */
[----:B------:R-:W-:-:S04]  /*00e0*/  LOP3.LUT R4, R0, 0xff, RZ, 0xc0, !PT ;  /* 0x000000ff00047812 */ /* 0x000fc800078ec0ff */
[----:B------:R-:W-:-:S13]  /*00f0*/  ISETP.GT.U32.AND P0, PT, R4, 0x19, PT ;  /* 0x000000190400780c */ /* 0x000fda0003f04070 */
[----:B------:R-:W-:Y:S05]  /*0100*/  @P0 EXIT ;  /* 0x000000000000094d */ /* 0x000fea0003800000 */
[----:B------:R-:W0:Y:S01]  /*0110*/  LDCU.64 UR6, c[0x0][0x388] ;  /* 0x00007100ff0677ac */ /* 0x000e220008000a00 */
[----:B------:R-:W-:Y:S01]  /*0120*/  LOP3.LUT R0, R0, 0xfc, RZ, 0xc0, !PT ;  /* 0x000000fc00007812 */ /* 0x000fe200078ec0ff */
[----:B------:R-:W-:-:S03]  /*0130*/  IMAD.MOV.U32 R5, RZ, RZ, 0x1 ;  /* 0x00000001ff057424 */ /* 0x000fc600078e00ff */
[----:B0-----:R-:W-:-:S05]  /*0140*/  IADD3 R2, P0, PT, R0, UR6, RZ ;  /* 0x0000000600027c10 */ /* 0x001fca000ff1e0ff */
[----:B------:R-:W-:-:S05]  /*0150*/  IMAD.X R3, RZ, RZ, UR7, P0 ;  /* 0x00000007ff037e24 */ /* 0x000fca00080e06ff */
[----:B------:R-:W-:Y:S01]  /*0160*/  REDG.E.ADD.STRONG.GPU desc[UR4][R2.64], R5 ;  /* 0x000000050200798e */ /* 0x000fe2000c12e104 */
[----:B------:R-:W-:Y:S05]  /*0170*/  EXIT ;  /* 0x000000000000794d */ /* 0x000fea0003800000 */
.L_x_0:
[----:B------:R-:W-:-:S00]  /*0180*/  BRA `(.L_x_0) ;  /* 0xfffffffc00fc7947 */ /* 0x000fc0000383ffff */
[----:B------:R-:W-:-:S00]  /*0190*/  NOP ;  /* 0x0000000000007918 */ /* 0x000fc00000000000 */
        /* <DEDUP_REMOVED lines=14> */
.L_x_1:


//--------------------- .nv.shared.reserved.0     --------------------------
	.section	.nv.shared.reserved.0,"aw",@nobits
	.weak		__nv_reservedSMEM_offset_0_alias
	.size		__nv_reservedSMEM_offset_0_alias, 0, 64
	.other		__nv_reservedSMEM_offset_0_alias,@"STO_CUDA_RESERVED_SHARED STV_DEFAULT"
__nv_reservedSMEM_offset_0_alias:
	.zero		0
	.zero		64


//--------------------- .nv.constant0._Z17compute_histogramPcPii --------------------------
	.section	.nv.constant0._Z17compute_histogramPcPii,"a",@progbits
	.sectionflags	@""
	.align	4
.nv.constant0._Z17compute_histogramPcPii:
	.zero		916


//--------------------- SYMBOLS --------------------------

	.type		.nv.reservedSmem.offset0,@object
	.size		.nv.reservedSmem.offset0,0x4
